//
// Generated by NVIDIA NVVM Compiler
//
// Compiler Build ID: CL-36424714
// Cuda compilation tools, release 13.0, V13.0.88
// Based on NVVM 20.0.0
//

.version 9.0
.target sm_100
.address_size 64

	// .globl	_Z15test_for_atomicv
.extern .func  (.param .b32 func_retval0) vprintf
(
	.param .b64 vprintf_param_0,
	.param .b64 vprintf_param_1
)
;
// _ZZ15test_for_atomicvE8minValue has been demoted
// _ZZ18parallel_reductionPiE6values has been demoted
// _ZZ16atomic_reductionPiE8minValue has been demoted
.global .align 1 .b8 $str[13] = {105, 110, 32, 105, 100, 37, 100, 32, 58, 37, 100, 10};

.visible .entry _Z15test_for_atomicv()
{
	.local .align 8 .b8 	__local_depot0[8];
	.reg .b64 	%SP;
	.reg .b64 	%SPL;
	.reg .b32 	%r<6>;
	.reg .b64 	%rd<5>;
	// demoted variable
	.shared .align 4 .u32 _ZZ15test_for_atomicvE8minValue;
	mov.u64 	%SPL, __local_depot0;
	cvta.local.u64 	%SP, %SPL;
	add.u64 	%rd1, %SP, 0;
	add.u64 	%rd2, %SPL, 0;
	mov.u32 	%r1, %tid.x;
	atom.shared.min.s32 	%r2, [_ZZ15test_for_atomicvE8minValue], %r1;
	bar.sync 	0;
	ld.shared.u32 	%r3, [_ZZ15test_for_atomicvE8minValue];
	st.local.v2.u32 	[%rd2], {%r1, %r3};
	mov.u64 	%rd3, $str;
	cvta.global.u64 	%rd4, %rd3;
	{ // callseq 0, 0
	.param .b64 param0;
	st.param.b64 	[param0], %rd4;
	.param .b64 param1;
	st.param.b64 	[param1], %rd1;
	.param .b32 retval0;
	call.uni (retval0), 
	vprintf, 
	(
	param0, 
	param1
	);
	ld.param.b32 	%r4, [retval0];
	} // callseq 0
	ret;

}
	// .globl	_Z18parallel_reductionPi
.visible .entry _Z18parallel_reductionPi(
	.param .u64 .ptr .align 1 _Z18parallel_reductionPi_param_0
)
{
	.reg .pred 	%p<9>;
	.reg .b32 	%r<17>;
	.reg .b64 	%rd<5>;
	// demoted variable
	.shared .align 4 .b8 _ZZ18parallel_reductionPiE6values[64];
	ld.param.u64 	%rd2, [_Z18parallel_reductionPi_param_0];
	cvta.to.global.u64 	%rd1, %rd2;
	mov.u32 	%r1, %tid.x;
	mul.wide.u32 	%rd3, %r1, 4;
	add.s64 	%rd4, %rd1, %rd3;
	ld.global.u32 	%r15, [%rd4];
	shl.b32 	%r11, %r1, 2;
	mov.u32 	%r12, _ZZ18parallel_reductionPiE6values;
	add.s32 	%r3, %r12, %r11;
	st.shared.u32 	[%r3], %r15;
	setp.gt.u32 	%p1, %r1, 7;
	@%p1 bra 	$L__BB1_3;
	ld.shared.u32 	%r4, [%r3+32];
	setp.le.s32 	%p2, %r15, %r4;
	@%p2 bra 	$L__BB1_3;
	st.shared.u32 	[%r3], %r4;
	mov.u32 	%r15, %r4;
$L__BB1_3:
	setp.gt.u32 	%p3, %r1, 3;
	@%p3 bra 	$L__BB1_6;
	ld.shared.u32 	%r6, [%r3+16];
	setp.le.s32 	%p4, %r15, %r6;
	@%p4 bra 	$L__BB1_6;
	st.shared.u32 	[%r3], %r6;
	mov.u32 	%r15, %r6;
$L__BB1_6:
	setp.gt.u32 	%p5, %r1, 1;
	@%p5 bra 	$L__BB1_9;
	ld.shared.u32 	%r8, [%r3+8];
	setp.le.s32 	%p6, %r15, %r8;
	@%p6 bra 	$L__BB1_9;
	st.shared.u32 	[%r3], %r8;
	mov.u32 	%r15, %r8;
$L__BB1_9:
	setp.ne.s32 	%p7, %r1, 0;
	@%p7 bra 	$L__BB1_13;
	ld.shared.u32 	%r10, [_ZZ18parallel_reductionPiE6values+4];
	setp.le.s32 	%p8, %r15, %r10;
	@%p8 bra 	$L__BB1_12;
	st.shared.u32 	[%r3], %r10;
$L__BB1_12:
	ld.shared.u32 	%r13, [_ZZ18parallel_reductionPiE6values];
	st.global.u32 	[%rd1], %r13;
$L__BB1_13:
	ret;

}
	// .globl	_Z16atomic_reductionPi
.visible .entry _Z16atomic_reductionPi(
	.param .u64 .ptr .align 1 _Z16atomic_reductionPi_param_0
)
{
	.reg .pred 	%p<2>;
	.reg .b32 	%r<5>;
	.reg .b64 	%rd<5>;
	// demoted variable
	.shared .align 4 .u32 _ZZ16atomic_reductionPiE8minValue;
	ld.param.u64 	%rd2, [_Z16atomic_reductionPi_param_0];
	cvta.to.global.u64 	%rd1, %rd2;
	mov.u32 	%r1, %tid.x;
	mul.wide.u32 	%rd3, %r1, 4;
	add.s64 	%rd4, %rd1, %rd3;
	ld.global.u32 	%r2, [%rd4];
	atom.shared.min.s32 	%r3, [_ZZ16atomic_reductionPiE8minValue], %r2;
	setp.ne.s32 	%p1, %r1, 0;
	@%p1 bra 	$L__BB2_2;
	ld.shared.u32 	%r4, [_ZZ16atomic_reductionPiE8minValue];
	st.global.u32 	[%rd1], %r4;
$L__BB2_2:
	ret;

}


// ===== COMPILED SASS (sm_100) =====

	.target	sm_100

	.elftype	@"ET_EXEC"


//--------------------- .note.nv.tkinfo           --------------------------
	.section	.note.nv.tkinfo,"",@"SHT_NOTE"
	.sectionflags	@"SHF_NOTE_NV_TKINFO"
	.tkinfo
        /*0018*/ 	.word	0x00000002
        /*0030*/ 	.string	""
        /*0030*/ 	.string	"ptxas"
        /*0030*/ 	.string	"Cuda compilation tools, release 13.0, V13.0.88"
        /*0030*/ 	.string	"Build cuda_13.0.r13.0/compiler.36424714_0"
        /*0030*/ 	.string	"-arch sm_100 -m 64 "



//--------------------- .note.nv.cuinfo           --------------------------
	.section	.note.nv.cuinfo,"",@"SHT_NOTE"
	.sectionflags	@"SHF_NOTE_NV_CUINFO"
        /*0018*/ 	.short	0x0002
        /*001a*/ 	.short	0x0064
        /*001c*/ 	.short	0x0082
	.zero		2


//--------------------- .nv.info                  --------------------------
	.section	.nv.info,"",@"SHT_CUDA_INFO"
	.align	4


	//----- nvinfo : EIATTR_REGCOUNT
	.align		4
        /*0000*/ 	.byte	0x04, 0x2f
        /*0002*/ 	.short	(.L_2 - .L_1)
	.align		4
.L_1:
        /*0004*/ 	.word	index@(_Z15test_for_atomicv)
        /*0008*/ 	.word	0x00000018


	//----- nvinfo : EIATTR_FRAME_SIZE
	.align		4
.L_2:
        /*000c*/ 	.byte	0x04, 0x11
        /*000e*/ 	.short	(.L_4 - .L_3)
	.align		4
.L_3:
        /*0010*/ 	.word	index@(_Z15test_for_atomicv)
        /*0014*/ 	.word	0x00000008


	//----- nvinfo : EIATTR_REGCOUNT
	.align		4
.L_4:
        /*0018*/ 	.byte	0x04, 0x2f
        /*001a*/ 	.short	(.L_6 - .L_5)
	.align		4
.L_5:
        /*001c*/ 	.word	index@(_Z18parallel_reductionPi)
        /*0020*/ 	.word	0x00000008


	//----- nvinfo : EIATTR_FRAME_SIZE
	.align		4
.L_6:
        /*0024*/ 	.byte	0x04, 0x11
        /*0026*/ 	.short	(.L_8 - .L_7)
	.align		4
.L_7:
        /*0028*/ 	.word	index@(_Z18parallel_reductionPi)
        /*002c*/ 	.word	0x00000000


	//----- nvinfo : EIATTR_REGCOUNT
	.align		4
.L_8:
        /*0030*/ 	.byte	0x04, 0x2f
        /*0032*/ 	.short	(.L_10 - .L_9)
	.align		4
.L_9:
        /*0034*/ 	.word	index@(_Z16atomic_reductionPi)
        /*0038*/ 	.word	0x00000008


	//----- nvinfo : EIATTR_FRAME_SIZE
	.align		4
.L_10:
        /*003c*/ 	.byte	0x04, 0x11
        /*003e*/ 	.short	(.L_12 - .L_11)
	.align		4
.L_11:
        /*0040*/ 	.word	index@(_Z16atomic_reductionPi)
        /*0044*/ 	.word	0x00000000


	//----- nvinfo : EIATTR_MIN_STACK_SIZE
	.align		4
.L_12:
        /*0048*/ 	.byte	0x04, 0x12
        /*004a*/ 	.short	(.L_14 - .L_13)
	.align		4
.L_13:
        /*004c*/ 	.word	index@(_Z16atomic_reductionPi)
        /*0050*/ 	.word	0x00000000


	//----- nvinfo : EIATTR_MIN_STACK_SIZE
	.align		4
.L_14:
        /*0054*/ 	.byte	0x04, 0x12
        /*0056*/ 	.short	(.L_16 - .L_15)
	.align		4
.L_15:
        /*0058*/ 	.word	index@(_Z18parallel_reductionPi)
        /*005c*/ 	.word	0x00000000


	//----- nvinfo : EIATTR_MIN_STACK_SIZE
	.align		4
.L_16:
        /*0060*/ 	.byte	0x04, 0x12
        /*0062*/ 	.short	(.L_18 - .L_17)
	.align		4
.L_17:
        /*0064*/ 	.word	index@(_Z15test_for_atomicv)
        /*0068*/ 	.word	0x00000008
.L_18:


//--------------------- .nv.compat                --------------------------
	.section	.nv.compat,"",@"SHT_CUDA_COMPAT_INFO"
	.align	4
        /*0000*/ 	.byte	0x02, 0x09, 0x00, 0x00, 0x02, 0x02, 0x01, 0x00, 0x02, 0x05, 0x05, 0x00, 0x03, 0x07, 0x01, 0x01
        /*0010*/ 	.byte	0x02, 0x03, 0x00, 0x00, 0x02, 0x06, 0x01, 0x00, 0x04, 0x0b, 0x08, 0x00, 0x09, 0x00, 0x00, 0x00
        /*0020*/ 	.byte	0x00, 0x00, 0x00, 0x00


//--------------------- .nv.info._Z16atomic_reductionPi --------------------------
	.section	.nv.info._Z16atomic_reductionPi,"",@"SHT_CUDA_INFO"
	.sectionflags	@""
	.align	4


	//----- nvinfo : EIATTR_CUDA_API_VERSION
	.align		4
        /*0000*/ 	.byte	0x04, 0x37
        /*0002*/ 	.short	(.L_20 - .L_19)
.L_19:
        /*0004*/ 	.word	0x00000082


	//----- nvinfo : EIATTR_KPARAM_INFO
	.align		4
.L_20:
        /*0008*/ 	.byte	0x04, 0x17
        /*000a*/ 	.short	(.L_22 - .L_21)
.L_21:
        /*000c*/ 	.word	0x00000000
        /*0010*/ 	.short	0x0000
        /*0012*/ 	.short	0x0000
        /*0014*/ 	.byte	0x00, 0xf5, 0x21, 0x00


	//----- nvinfo : EIATTR_SPARSE_MMA_MASK
	.align		4
.L_22:
        /*0018*/ 	.byte	0x03, 0x50
        /*001a*/ 	.short	0x0000


	//----- nvinfo : EIATTR_MAXREG_COUNT
	.align		4
        /*001c*/ 	.byte	0x03, 0x1b
        /*001e*/ 	.short	0x00ff


	//----- nvinfo : EIATTR_MERCURY_ISA_VERSION
	.align		4
        /*0020*/ 	.byte	0x03, 0x5f
        /*0022*/ 	.short	0x0101


	//----- nvinfo : EIATTR_INT_WARP_WIDE_INSTR_OFFSETS
	.align		4
        /*0024*/ 	.byte	0x04, 0x31
        /*0026*/ 	.short	(.L_24 - .L_23)


	//   ....[0]....
.L_23:
        /*0028*/ 	.word	0x00000070


	//   ....[1]....
        /*002c*/ 	.word	0x000000e0


	//----- nvinfo : EIATTR_VRC_CTA_INIT_COUNT
	.align		4
.L_24:
        /*0030*/ 	.byte	0x02, 0x4a
	.zero		1
	.zero		1


	//----- nvinfo : EIATTR_EXIT_INSTR_OFFSETS
	.align		4
        /*0034*/ 	.byte	0x04, 0x1c
        /*0036*/ 	.short	(.L_26 - .L_25)


	//   ....[0]....
.L_25:
        /*0038*/ 	.word	0x00000110


	//   ....[1]....
        /*003c*/ 	.word	0x00000150


	//----- nvinfo : EIATTR_CBANK_PARAM_SIZE
	.align		4
.L_26:
        /*0040*/ 	.byte	0x03, 0x19
        /*0042*/ 	.short	0x0008


	//----- nvinfo : EIATTR_PARAM_CBANK
	.align		4
        /*0044*/ 	.byte	0x04, 0x0a
        /*0046*/ 	.short	(.L_28 - .L_27)
	.align		4
.L_27:
        /*0048*/ 	.word	index@(.nv.constant0._Z16atomic_reductionPi)
        /*004c*/ 	.short	0x0380
        /*004e*/ 	.short	0x0008


	//----- nvinfo : EIATTR_SW_WAR
	.align		4
.L_28:
        /*0050*/ 	.byte	0x04, 0x36
        /*0052*/ 	.short	(.L_30 - .L_29)
.L_29:
        /*0054*/ 	.word	0x00000008
.L_30:


//--------------------- .nv.info._Z18parallel_reductionPi --------------------------
	.section	.nv.info._Z18parallel_reductionPi,"",@"SHT_CUDA_INFO"
	.sectionflags	@""
	.align	4


	//----- nvinfo : EIATTR_CUDA_API_VERSION
	.align		4
        /*0000*/ 	.byte	0x04, 0x37
        /*0002*/ 	.short	(.L_32 - .L_31)
.L_31:
        /*0004*/ 	.word	0x00000082


	//----- nvinfo : EIATTR_KPARAM_INFO
	.align		4
.L_32:
        /*0008*/ 	.byte	0x04, 0x17
        /*000a*/ 	.short	(.L_34 - .L_33)
.L_33:
        /*000c*/ 	.word	0x00000000
        /*0010*/ 	.short	0x0000
        /*0012*/ 	.short	0x0000
        /*0014*/ 	.byte	0x00, 0xf5, 0x21, 0x00


	//----- nvinfo : EIATTR_SPARSE_MMA_MASK
	.align		4
.L_34:
        /*0018*/ 	.byte	0x03, 0x50
        /*001a*/ 	.short	0x0000


	//----- nvinfo : EIATTR_MAXREG_COUNT
	.align		4
        /*001c*/ 	.byte	0x03, 0x1b
        /*001e*/ 	.short	0x00ff


	//----- nvinfo : EIATTR_MERCURY_ISA_VERSION
	.align		4
        /*0020*/ 	.byte	0x03, 0x5f
        /*0022*/ 	.short	0x0101


	//----- nvinfo : EIATTR_VRC_CTA_INIT_COUNT
	.align		4
        /*0024*/ 	.byte	0x02, 0x4a
	.zero		1
	.zero		1


	//----- nvinfo : EIATTR_EXIT_INSTR_OFFSETS
	.align		4
        /*0028*/ 	.byte	0x04, 0x1c
        /*002a*/ 	.short	(.L_36 - .L_35)


	//   ....[0]....
.L_35:
        /*002c*/ 	.word	0x00000240


	//   ....[1]....
        /*0030*/ 	.word	0x000002b0


	//----- nvinfo : EIATTR_CRS_STACK_SIZE
	.align		4
.L_36:
        /*0034*/ 	.byte	0x04, 0x1e
        /*0036*/ 	.short	(.L_38 - .L_37)
.L_37:
        /*0038*/ 	.word	0x00000000


	//----- nvinfo : EIATTR_CBANK_PARAM_SIZE
	.align		4
.L_38:
        /*003c*/ 	.byte	0x03, 0x19
        /*003e*/ 	.short	0x0008


	//----- nvinfo : EIATTR_PARAM_CBANK
	.align		4
        /*0040*/ 	.byte	0x04, 0x0a
        /*0042*/ 	.short	(.L_40 - .L_39)
	.align		4
.L_39:
        /*0044*/ 	.word	index@(.nv.constant0._Z18parallel_reductionPi)
        /*0048*/ 	.short	0x0380
        /*004a*/ 	.short	0x0008


	//----- nvinfo : EIATTR_SW_WAR
	.align		4
.L_40:
        /*004c*/ 	.byte	0x04, 0x36
        /*004e*/ 	.short	(.L_42 - .L_41)
.L_41:
        /*0050*/ 	.word	0x00000008
.L_42:


//--------------------- .nv.info._Z15test_for_atomicv --------------------------
	.section	.nv.info._Z15test_for_atomicv,"",@"SHT_CUDA_INFO"
	.sectionflags	@""
	.align	4


	//----- nvinfo : EIATTR_CUDA_API_VERSION
	.align		4
        /*0000*/ 	.byte	0x04, 0x37
        /*0002*/ 	.short	(.L_44 - .L_43)
.L_43:
        /*0004*/ 	.word	0x00000082


	//----- nvinfo : EIATTR_SPARSE_MMA_MASK
	.align		4
.L_44:
        /*0008*/ 	.byte	0x03, 0x50
        /*000a*/ 	.short	0x0000


	//----- nvinfo : EIATTR_MAXREG_COUNT
	.align		4
        /*000c*/ 	.byte	0x03, 0x1b
        /*000e*/ 	.short	0x00ff


	//----- nvinfo : EIATTR_NUM_BARRIERS
	.align		4
        /*0010*/ 	.byte	0x02, 0x4c
        /*0012*/ 	.byte	0x01
	.zero		1


	//----- nvinfo : EIATTR_EXTERNS
	.align		4
        /*0014*/ 	.byte	0x04, 0x0f
        /*0016*/ 	.short	(.L_46 - .L_45)


	//   ....[0]....
	.align		4
.L_45:
        /*0018*/ 	.word	index@(vprintf)


	//----- nvinfo : EIATTR_MERCURY_ISA_VERSION
	.align		4
.L_46:
        /*001c*/ 	.byte	0x03, 0x5f
        /*001e*/ 	.short	0x0101


	//----- nvinfo : EIATTR_INT_WARP_WIDE_INSTR_OFFSETS
	.align		4
        /*0020*/ 	.byte	0x04, 0x31
        /*0022*/ 	.short	(.L_48 - .L_47)


	//   ....[0]....
.L_47:
        /*0024*/ 	.word	0x00000030


	//   ....[1]....
        /*0028*/ 	.word	0x00000070


	//----- nvinfo : EIATTR_VRC_CTA_INIT_COUNT
	.align		4
.L_48:
        /*002c*/ 	.byte	0x02, 0x4a
	.zero		1
	.zero		1


	//----- nvinfo : EIATTR_SYSCALL_OFFSETS
	.align		4
        /*0030*/ 	.byte	0x04, 0x46
        /*0032*/ 	.short	(.L_50 - .L_49)


	//   ....[0]....
.L_49:
        /*0034*/ 	.word	0x000001a0


	//----- nvinfo : EIATTR_EXIT_INSTR_OFFSETS
	.align		4
.L_50:
        /*0038*/ 	.byte	0x04, 0x1c
        /*003a*/ 	.short	(.L_52 - .L_51)


	//   ....[0]....
.L_51:
        /*003c*/ 	.word	0x000001b0


	//----- nvinfo : EIATTR_SW_WAR
	.align		4
.L_52:
        /*0040*/ 	.byte	0x04, 0x36
        /*0042*/ 	.short	(.L_54 - .L_53)
.L_53:
        /*0044*/ 	.word	0x00000008
.L_54:


//--------------------- .nv.callgraph             --------------------------
	.section	.nv.callgraph,"",@"SHT_CUDA_CALLGRAPH"
	.align	4
	.sectionentsize	8
	.align		4
        /*0000*/ 	.word	0x00000000
	.align		4
        /*0004*/ 	.word	0xffffffff
	.align		4
        /*0008*/ 	.word	index@(_Z15test_for_atomicv)
	.align		4
        /*000c*/ 	.word	index@(vprintf)
	.align		4
        /*0010*/ 	.word	0x00000000
	.align		4
        /*0014*/ 	.word	0xfffffffe
	.align		4
        /*0018*/ 	.word	0x00000000
	.align		4
        /*001c*/ 	.word	0xfffffffd
	.align		4
        /*0020*/ 	.word	0x00000000
	.align		4
        /*0024*/ 	.word	0xfffffffc


//--------------------- .nv.constant4             --------------------------
	.section	.nv.constant4,"a",@progbits
	.align	8
	.align		8
.nv.constant4:
        /*0000*/ 	.dword	$str
	.align		8
        /*0008*/ 	.dword	vprintf


//--------------------- .text._Z16atomic_reductionPi --------------------------
	.section	.text._Z16atomic_reductionPi,"ax",@progbits
	.align	128
        .global         _Z16atomic_reductionPi
        .type           _Z16atomic_reductionPi,@function
        .size           _Z16atomic_reductionPi,(.L_x_10 - _Z16atomic_reductionPi)
        .other          _Z16atomic_reductionPi,@"STO_CUDA_ENTRY STV_DEFAULT"
_Z16atomic_reductionPi:
.text._Z16atomic_reductionPi:
[----:B------:R-:W-:Y:S01]  /*0000*/  LDC R1, c[0x0][0x37c] ;  /* 0x0000df00ff017b82 */ /* 0x000fe20000000800 */
[----:B------:R-:W0:Y:S07]  /*0010*/  S2R R5, SR_TID.X ;  /* 0x0000000000057919 */ /* 0x000e2e0000002100 */
[----:B------:R-:W0:Y:S01]  /*0020*/  LDC.64 R2, c[0x0][0x380] ;  /* 0x0000e000ff027b82 */ /* 0x000e220000000a00 */
[----:B------:R-:W1:Y:S01]  /*0030*/  LDCU.64 UR6, c[0x0][0x358] ;  /* 0x00006b00ff0677ac */ /* 0x000e620008000a00 */
[----:B0-----:R-:W-:-:S06]  /*0040*/  IMAD.WIDE.U32 R2, R5, 0x4, R2 ;  /* 0x0000000405027825 */ /* 0x001fcc00078e0002 */
[----:B-1----:R-:W2:Y:S01]  /*0050*/  LDG.E R2, desc[UR6][R2.64] ;  /* 0x0000000602027981 */ /* 0x002ea2000c1e1900 */
[----:B------:R-:W0:Y:S01]  /*0060*/  S2UR UR5, SR_CgaCtaId ;  /* 0x00000000000579c3 */ /* 0x000e220000008800 */
[----:B------:R-:W-:Y:S01]  /*0070*/  VOTEU.ANY UR4, UPT, PT ;  /* 0x0000000000047886 */ /* 0x000fe200038e0100 */
[----:B------:R-:W-:Y:S01]  /*0080*/  ISETP.NE.AND P0, PT, R5, RZ, PT ;  /* 0x000000ff0500720c */ /* 0x000fe20003f05270 */
[----:B------:R-:W1:Y:S01]  /*0090*/  S2R R0, SR_LANEID ;  /* 0x0000000000007919 */ /* 0x000e620000000000 */
[----:B------:R-:W-:-:S06]  /*00a0*/  UFLO.U32 UR4, UR4 ;  /* 0x00000004000472bd */ /* 0x000fcc00080e0000 */
[----:B-1----:R-:W-:Y:S01]  /*00b0*/  ISETP.EQ.U32.AND P1, PT, R0, UR4, PT ;  /* 0x0000000400007c0c */ /* 0x002fe2000bf22070 */
[----:B------:R-:W-:Y:S02]  /*00c0*/  UMOV UR4, 0x400 ;  /* 0x0000040000047882 */ /* 0x000fe40000000000 */
[----:B0-----:R-:W-:Y:S01]  /*00d0*/  ULEA UR4, UR5, UR4, 0x18 ;  /* 0x0000000405047291 */ /* 0x001fe2000f8ec0ff */
[----:B--2---:R-:W-:-:S13]  /*00e0*/  CREDUX.MIN.S32 UR8, R2 ;  /* 0x00000000020872cc */ /* 0x004fda0000008200 */
[----:B------:R-:W-:-:S05]  /*00f0*/  IMAD.U32 R0, RZ, RZ, UR8 ;  /* 0x00000008ff007e24 */ /* 0x000fca000f8e00ff */
[----:B------:R0:W-:Y:S01]  /*0100*/  @P1 ATOMS.MIN.S32 RZ, [UR4], R0 ;  /* 0x00000000ffff198c */ /* 0x0001e20008800204 */
[----:B------:R-:W-:Y:S05]  /*0110*/  @P0 EXIT ;  /* 0x000000000000094d */ /* 0x000fea0003800000 */
[----:B------:R-:W1:Y:S01]  /*0120*/  LDS R5, [UR4] ;  /* 0x00000004ff057984 */ /* 0x000e620008000800 */
[----:B------:R-:W1:Y:S03]  /*0130*/  LDC.64 R2, c[0x0][0x380] ;  /* 0x0000e000ff027b82 */ /* 0x000e660000000a00 */
[----:B-1----:R-:W-:Y:S01]  /*0140*/  STG.E desc[UR6][R2.64], R5 ;  /* 0x0000000502007986 */ /* 0x002fe2000c101906 */
[----:B------:R-:W-:Y:S05]  /*0150*/  EXIT ;  /* 0x000000000000794d */ /* 0x000fea0003800000 */
.L_x_0:
[----:B------:R-:W-:-:S00]  /*0160*/  BRA `(.L_x_0) ;  /* 0xfffffffc00fc7947 */ /* 0x000fc0000383ffff */
[----:B------:R-:W-:-:S00]  /*0170*/  NOP ;  /* 0x0000000000007918 */ /* 0x000fc00000000000 */
        /* <DEDUP_REMOVED lines=8> */
.L_x_10:


//--------------------- .text._Z18parallel_reductionPi --------------------------
	.section	.text._Z18parallel_reductionPi,"ax",@progbits
	.align	128
        .global         _Z18parallel_reductionPi
        .type           _Z18parallel_reductionPi,@function
        .size           _Z18parallel_reductionPi,(.L_x_11 - _Z18parallel_reductionPi)
        .other          _Z18parallel_reductionPi,@"STO_CUDA_ENTRY STV_DEFAULT"
_Z18parallel_reductionPi:
.text._Z18parallel_reductionPi:
[----:B------:R-:W-:Y:S01]  /*0000*/  LDC R1, c[0x0][0x37c] ;  /* 0x0000df00ff017b82 */ /* 0x000fe20000000800 */
[----:B------:R-:W0:Y:S07]  /*0010*/  S2R R5, SR_TID.X ;  /* 0x0000000000057919 */ /* 0x000e2e0000002100 */
[----:B------:R-:W0:Y:S01]  /*0020*/  LDC.64 R2, c[0x0][0x380] ;  /* 0x0000e000ff027b82 */ /* 0x000e220000000a00 */
[----:B------:R-:W1:Y:S01]  /*0030*/  LDCU.64 UR6, c[0x0][0x358] ;  /* 0x00006b00ff0677ac */ /* 0x000e620008000a00 */
[----:B0-----:R-:W-:-:S06]  /*0040*/  IMAD.WIDE.U32 R2, R5, 0x4, R2 ;  /* 0x0000000405027825 */ /* 0x001fcc00078e0002 */
[----:B-1----:R-:W2:Y:S01]  /*0050*/  LDG.E R3, desc[UR6][R2.64] ;  /* 0x0000000602037981 */ /* 0x002ea2000c1e1900 */
[----:B------:R-:W0:Y:S01]  /*0060*/  S2UR UR5, SR_CgaCtaId ;  /* 0x00000000000579c3 */ /* 0x000e220000008800 */
[----:B------:R-:W-:Y:S01]  /*0070*/  UMOV UR4, 0x400 ;  /* 0x0000040000047882 */ /* 0x000fe20000000000 */
[C---:B------:R-:W-:Y:S01]  /*0080*/  ISETP.GT.U32.AND P3, PT, R5.reuse, 0x7, PT ;  /* 0x000000070500780c */ /* 0x040fe20003f64070 */
[----:B------:R-:W-:Y:S01]  /*0090*/  BSSY.RECONVERGENT B0, `(.L_x_1) ;  /* 0x000000c000007945 */ /* 0x000fe20003800200 */
[C---:B------:R-:W-:Y:S02]  /*00a0*/  ISETP.GT.U32.AND P0, PT, R5.reuse, 0x3, PT ;  /* 0x000000030500780c */ /* 0x040fe40003f04070 */
[C---:B------:R-:W-:Y:S02]  /*00b0*/  ISETP.GT.U32.AND P1, PT, R5.reuse, 0x1, PT ;  /* 0x000000010500780c */ /* 0x040fe40003f24070 */
[----:B------:R-:W-:Y:S01]  /*00c0*/  ISETP.NE.AND P2, PT, R5, RZ, PT ;  /* 0x000000ff0500720c */ /* 0x000fe20003f45270 */
[----:B0-----:R-:W-:-:S06]  /*00d0*/  ULEA UR4, UR5, UR4, 0x18 ;  /* 0x0000000405047291 */ /* 0x001fcc000f8ec0ff */
[----:B------:R-:W-:-:S05]  /*00e0*/  LEA R0, R5, UR4, 0x2 ;  /* 0x0000000405007c11 */ /* 0x000fca000f8e10ff */
[----:B--2---:R0:W-:Y:S01]  /*00f0*/  STS [R0], R3 ;  /* 0x0000000300007388 */ /* 0x0041e20000000800 */
[----:B------:R-:W-:Y:S05]  /*0100*/  @P3 BRA `(.L_x_2) ;  /* 0x0000000000103947 */ /* 0x000fea0003800000 */
[----:B------:R-:W1:Y:S02]  /*0110*/  LDS R2, [R0+0x20] ;  /* 0x0000200000027984 */ /* 0x000e640000000800 */
[----:B-1----:R-:W-:-:S13]  /*0120*/  ISETP.GT.AND P3, PT, R3, R2, PT ;  /* 0x000000020300720c */ /* 0x002fda0003f64270 */
[----:B------:R1:W-:Y:S01]  /*0130*/  @P3 STS [R0], R2 ;  /* 0x0000000200003388 */ /* 0x0003e20000000800 */
[----:B0-----:R-:W-:-:S07]  /*0140*/  @P3 IMAD.MOV.U32 R3, RZ, RZ, R2 ;  /* 0x000000ffff033224 */ /* 0x001fce00078e0002 */
.L_x_2:
[----:B------:R-:W-:Y:S05]  /*0150*/  BSYNC.RECONVERGENT B0 ;  /* 0x0000000000007941 */ /* 0x000fea0003800200 */
.L_x_1:
[----:B------:R-:W-:Y:S04]  /*0160*/  BSSY.RECONVERGENT B0, `(.L_x_3) ;  /* 0x0000006000007945 */ /* 0x000fe80003800200 */
[----:B------:R-:W-:Y:S05]  /*0170*/  @P0 BRA `(.L_x_4) ;  /* 0x0000000000100947 */ /* 0x000fea0003800000 */
[----:B-1----:R-:W1:Y:S02]  /*0180*/  LDS R2, [R0+0x10] ;  /* 0x0000100000027984 */ /* 0x002e640000000800 */
[----:B-1----:R-:W-:-:S13]  /*0190*/  ISETP.GT.AND P0, PT, R3, R2, PT ;  /* 0x000000020300720c */ /* 0x002fda0003f04270 */
[----:B------:R2:W-:Y:S01]  /*01a0*/  @P0 STS [R0], R2 ;  /* 0x0000000200000388 */ /* 0x0005e20000000800 */
[----:B0-----:R-:W-:-:S07]  /*01b0*/  @P0 IMAD.MOV.U32 R3, RZ, RZ, R2 ;  /* 0x000000ffff030224 */ /* 0x001fce00078e0002 */
.L_x_4:
[----:B------:R-:W-:Y:S05]  /*01c0*/  BSYNC.RECONVERGENT B0 ;  /* 0x0000000000007941 */ /* 0x000fea0003800200 */
.L_x_3:
[----:B------:R-:W-:Y:S04]  /*01d0*/  BSSY.RECONVERGENT B0, `(.L_x_5) ;  /* 0x0000006000007945 */ /* 0x000fe80003800200 */
[----:B------:R-:W-:Y:S05]  /*01e0*/  @P1 BRA `(.L_x_6) ;  /* 0x0000000000101947 */ /* 0x000fea0003800000 */
[----:B-12---:R-:W1:Y:S02]  /*01f0*/  LDS R2, [R0+0x8] ;  /* 0x0000080000027984 */ /* 0x006e640000000800 */
[----:B-1----:R-:W-:-:S13]  /*0200*/  ISETP.GT.AND P0, PT, R3, R2, PT ;  /* 0x000000020300720c */ /* 0x002fda0003f04270 */
[----:B------:R3:W-:Y:S01]  /*0210*/  @P0 STS [R0], R2 ;  /* 0x0000000200000388 */ /* 0x0007e20000000800 */
[----:B0-----:R-:W-:-:S07]  /*0220*/  @P0 IMAD.MOV.U32 R3, RZ, RZ, R2 ;  /* 0x000000ffff030224 */ /* 0x001fce00078e0002 */
.L_x_6:
[----:B------:R-:W-:Y:S05]  /*0230*/  BSYNC.RECONVERGENT B0 ;  /* 0x0000000000007941 */ /* 0x000fea0003800200 */
.L_x_5:
[----:B------:R-:W-:Y:S05]  /*0240*/  @P2 EXIT ;  /* 0x000000000000294d */ /* 0x000fea0003800000 */
[----:B------:R-:W4:Y:S02]  /*0250*/  LDS R4, [UR4+0x4] ;  /* 0x00000404ff047984 */ /* 0x000f240008000800 */
[----:B----4-:R-:W-:Y:S02]  /*0260*/  ISETP.GT.AND P0, PT, R3, R4, PT ;  /* 0x000000040300720c */ /* 0x010fe40003f04270 */
[----:B0123--:R-:W0:Y:S11]  /*0270*/  LDC.64 R2, c[0x0][0x380] ;  /* 0x0000e000ff027b82 */ /* 0x00fe360000000a00 */
[----:B------:R-:W-:Y:S04]  /*0280*/  @P0 STS [R0], R4 ;  /* 0x0000000400000388 */ /* 0x000fe80000000800 */
[----:B------:R-:W0:Y:S04]  /*0290*/  LDS R5, [UR4] ;  /* 0x00000004ff057984 */ /* 0x000e280008000800 */
[----:B0-----:R-:W-:Y:S01]  /*02a0*/  STG.E desc[UR6][R2.64], R5 ;  /* 0x0000000502007986 */ /* 0x001fe2000c101906 */
[----:B------:R-:W-:Y:S05]  /*02b0*/  EXIT ;  /* 0x000000000000794d */ /* 0x000fea0003800000 */
.L_x_7:
        /* <DEDUP_REMOVED lines=12> */
.L_x_11:


//--------------------- .text._Z15test_for_atomicv --------------------------
	.section	.text._Z15test_for_atomicv,"ax",@progbits
	.align	128
        .global         _Z15test_for_atomicv
        .type           _Z15test_for_atomicv,@function
        .size           _Z15test_for_atomicv,(.L_x_12 - _Z15test_for_atomicv)
        .other          _Z15test_for_atomicv,@"STO_CUDA_ENTRY STV_DEFAULT"
_Z15test_for_atomicv:
.text._Z15test_for_atomicv:
[----:B------:R-:W0:Y:S01]  /*0000*/  LDC R1, c[0x0][0x37c] ;  /* 0x0000df00ff017b82 */ /* 0x000e220000000800 */
[----:B------:R-:W1:Y:S07]  /*0010*/  S2R R8, SR_TID.X ;  /* 0x0000000000087919 */ /* 0x000e6e0000002100 */
[----:B------:R-:W2:Y:S01]  /*0020*/  S2UR UR5, SR_CgaCtaId ;  /* 0x00000000000579c3 */ /* 0x000ea20000008800 */
[----:B------:R-:W-:Y:S01]  /*0030*/  VOTEU.ANY UR4, UPT, PT ;  /* 0x0000000000047886 */ /* 0x000fe200038e0100 */
[----:B0-----:R-:W-:Y:S01]  /*0040*/  VIADD R1, R1, 0xfffffff8 ;  /* 0xfffffff801017836 */ /* 0x001fe20000000000 */
[----:B------:R-:W0:Y:S01]  /*0050*/  S2R R0, SR_LANEID ;  /* 0x0000000000007919 */ /* 0x000e220000000000 */
[----:B------:R-:W-:Y:S01]  /*0060*/  UFLO.U32 UR4, UR4 ;  /* 0x00000004000472bd */ /* 0x000fe200080e0000 */
[----:B-1----:R-:W-:-:S05]  /*0070*/  CREDUX.MIN.S32 UR6, R8 ;  /* 0x00000000080672cc */ /* 0x002fca0000008200 */
[----:B0-----:R-:W-:Y:S01]  /*0080*/  ISETP.EQ.U32.AND P0, PT, R0, UR4, PT ;  /* 0x0000000400007c0c */ /* 0x001fe2000bf02070 */
[----:B------:R-:W-:Y:S01]  /*0090*/  UMOV UR4, 0x400 ;  /* 0x0000040000047882 */ /* 0x000fe20000000000 */
[----:B------:R-:W-:Y:S01]  /*00a0*/  MOV R0, 0x8 ;  /* 0x0000000800007802 */ /* 0x000fe20000000f00 */
[----:B--2---:R-:W-:Y:S01]  /*00b0*/  ULEA UR4, UR5, UR4, 0x18 ;  /* 0x0000000405047291 */ /* 0x004fe2000f8ec0ff */
[----:B------:R-:W0:Y:S02]  /*00c0*/  LDCU UR5, c[0x0][0x2fc] ;  /* 0x00005f80ff0577ac */ /* 0x000e240008000800 */
[----:B------:R1:W2:Y:S02]  /*00d0*/  LDC.64 R2, c[0x4][R0] ;  /* 0x0100000000027b82 */ /* 0x0002a40000000a00 */
[----:B------:R-:W-:Y:S01]  /*00e0*/  IMAD.U32 R5, RZ, RZ, UR6 ;  /* 0x00000006ff057e24 */ /* 0x000fe2000f8e00ff */
[----:B------:R-:W3:Y:S04]  /*00f0*/  LDCU.64 UR6, c[0x4][URZ] ;  /* 0x01000000ff0677ac */ /* 0x000ee80008000a00 */
[----:B------:R4:W-:Y:S01]  /*0100*/  @P0 ATOMS.MIN.S32 RZ, [UR4], R5 ;  /* 0x00000005ffff098c */ /* 0x0009e20008800204 */
[----:B------:R-:W-:Y:S01]  /*0110*/  BAR.SYNC.DEFER_BLOCKING 0x0 ;  /* 0x0000000000007b1d */ /* 0x000fe20000010000 */
[----:B---3--:R-:W-:-:S02]  /*0120*/  IMAD.U32 R4, RZ, RZ, UR6 ;  /* 0x00000006ff047e24 */ /* 0x008fc4000f8e00ff */
[----:B----4-:R-:W-:-:S03]  /*0130*/  IMAD.U32 R5, RZ, RZ, UR7 ;  /* 0x00000007ff057e24 */ /* 0x010fc6000f8e00ff */
[----:B------:R-:W3:Y:S01]  /*0140*/  LDS R9, [UR4] ;  /* 0x00000004ff097984 */ /* 0x000ee20008000800 */
[----:B------:R-:W4:Y:S02]  /*0150*/  LDCU UR4, c[0x0][0x2f8] ;  /* 0x00005f00ff0477ac */ /* 0x000f240008000800 */
[----:B----4-:R-:W-:-:S05]  /*0160*/  IADD3 R6, P0, PT, R1, UR4, RZ ;  /* 0x0000000401067c10 */ /* 0x010fca000ff1e0ff */
[----:B0-----:R-:W-:Y:S01]  /*0170*/  IMAD.X R7, RZ, RZ, UR5, P0 ;  /* 0x00000005ff077e24 */ /* 0x001fe200080e06ff */
[----:B--23--:R1:W-:Y:S07]  /*0180*/  STL.64 [R1], R8 ;  /* 0x0000000801007387 */ /* 0x00c3ee0000100a00 */
[----:B------:R-:W-:-:S07]  /*0190*/  LEPC R20, `(.L_x_8) ;  /* 0x000000001014794e */ /* 0x000fce0000000000 */
[----:B-1----:R-:W-:Y:S05]  /*01a0*/  CALL.ABS.NOINC R2 ;  /* 0x0000000002007343 */ /* 0x002fea0003c00000 */
.L_x_8:
[----:B------:R-:W-:Y:S05]  /*01b0*/  EXIT ;  /* 0x000000000000794d */ /* 0x000fea0003800000 */
.L_x_9:
        /* <DEDUP_REMOVED lines=12> */
.L_x_12:


//--------------------- .nv.global.init           --------------------------
	.section	.nv.global.init,"aw",@progbits
.nv.global.init:
	.type		$str,@object
	.size		$str,(.L_0 - $str)
$str:
        /*0000*/ 	.byte	0x69, 0x6e, 0x20, 0x69, 0x64, 0x25, 0x64, 0x20, 0x3a, 0x25, 0x64, 0x0a, 0x00
.L_0:


//--------------------- .nv.shared._Z16atomic_reductionPi --------------------------
	.section	.nv.shared._Z16atomic_reductionPi,"aw",@nobits
	.sectionflags	@""
	.align	4
.nv.shared._Z16atomic_reductionPi:
	.zero		1028


//--------------------- .nv.shared.reserved.0     --------------------------
	.section	.nv.shared.reserved.0,"aw",@nobits
	.weak		__nv_reservedSMEM_offset_0_alias
	.size		__nv_reservedSMEM_offset_0_alias, 0, 64
	.other		__nv_reservedSMEM_offset_0_alias,@"STO_CUDA_RESERVED_SHARED STV_DEFAULT"
__nv_reservedSMEM_offset_0_alias:
	.zero		0
	.zero		64


//--------------------- .nv.shared._Z18parallel_reductionPi --------------------------
	.section	.nv.shared._Z18parallel_reductionPi,"aw",@nobits
	.sectionflags	@""
	.align	4
.nv.shared._Z18parallel_reductionPi:
	.zero		1088


//--------------------- .nv.shared._Z15test_for_atomicv --------------------------
	.section	.nv.shared._Z15test_for_atomicv,"aw",@nobits
	.sectionflags	@""
	.align	4
.nv.shared._Z15test_for_atomicv:
	.zero		1028


//--------------------- .nv.constant0._Z16atomic_reductionPi --------------------------
	.section	.nv.constant0._Z16atomic_reductionPi,"a",@progbits
	.sectionflags	@""
	.align	4
.nv.constant0._Z16atomic_reductionPi:
	.zero		904


//--------------------- .nv.constant0._Z18parallel_reductionPi --------------------------
	.section	.nv.constant0._Z18parallel_reductionPi,"a",@progbits
	.sectionflags	@""
	.align	4
.nv.constant0._Z18parallel_reductionPi:
	.zero		904


//--------------------- .nv.constant0._Z15test_for_atomicv --------------------------
	.section	.nv.constant0._Z15test_for_atomicv,"a",@progbits
	.sectionflags	@""
	.align	4
.nv.constant0._Z15test_for_atomicv:
	.zero		896


//--------------------- SYMBOLS --------------------------

	.type		.nv.reservedSmem.offset0,@object
	.size		.nv.reservedSmem.offset0,0x4
	.type		.nv.reservedSmem.cap,@object
	.size		.nv.reservedSmem.cap,0x4
	.type		vprintf,@function
